//
// Generated by NVIDIA NVVM Compiler
//
// Compiler Build ID: CL-36424714
// Cuda compilation tools, release 13.0, V13.0.88
// Based on NVVM 20.0.0
//

.version 9.0
.target sm_100
.address_size 64

	// .globl	_Z9print_gpuc
.extern .func  (.param .b32 func_retval0) vprintf
(
	.param .b64 vprintf_param_0,
	.param .b64 vprintf_param_1
)
;
.global .align 1 .b8 $str[5] = {37, 100, 37, 99};

.visible .entry _Z9print_gpuc(
	.param .u8 _Z9print_gpuc_param_0
)
{
	.local .align 8 .b8 	__local_depot0[8];
	.reg .b64 	%SP;
	.reg .b64 	%SPL;
	.reg .b16 	%rs<2>;
	.reg .b32 	%r<6>;
	.reg .b64 	%rd<5>;

	mov.u64 	%SPL, __local_depot0;
	cvta.local.u64 	%SP, %SPL;
	ld.param.s8 	%rs1, [_Z9print_gpuc_param_0];
	add.u64 	%rd1, %SP, 0;
	add.u64 	%rd2, %SPL, 0;
	mov.u32 	%r1, %ctaid.x;
	add.s32 	%r2, %r1, 1;
	cvt.s32.s16 	%r3, %rs1;
	st.local.v2.u32 	[%rd2], {%r2, %r3};
	mov.u64 	%rd3, $str;
	cvta.global.u64 	%rd4, %rd3;
	{ // callseq 0, 0
	.param .b64 param0;
	st.param.b64 	[param0], %rd4;
	.param .b64 param1;
	st.param.b64 	[param1], %rd1;
	.param .b32 retval0;
	call.uni (retval0), 
	vprintf, 
	(
	param0, 
	param1
	);
	ld.param.b32 	%r4, [retval0];
	} // callseq 0
	ret;

}


// ===== COMPILED SASS (sm_100) =====

	.target	sm_100

	.elftype	@"ET_EXEC"


//--------------------- .note.nv.tkinfo           --------------------------
	.section	.note.nv.tkinfo,"",@"SHT_NOTE"
	.sectionflags	@"SHF_NOTE_NV_TKINFO"
	.tkinfo
        /*0018*/ 	.word	0x00000002
        /*0030*/ 	.string	""
        /*0030*/ 	.string	"ptxas"
        /*0030*/ 	.string	"Cuda compilation tools, release 13.0, V13.0.88"
        /*0030*/ 	.string	"Build cuda_13.0.r13.0/compiler.36424714_0"
        /*0030*/ 	.string	"-arch sm_100 -m 64 "



//--------------------- .note.nv.cuinfo           --------------------------
	.section	.note.nv.cuinfo,"",@"SHT_NOTE"
	.sectionflags	@"SHF_NOTE_NV_CUINFO"
        /*0018*/ 	.short	0x0002
        /*001a*/ 	.short	0x0064
        /*001c*/ 	.short	0x0082
	.zero		2


//--------------------- .nv.info                  --------------------------
	.section	.nv.info,"",@"SHT_CUDA_INFO"
	.align	4


	//----- nvinfo : EIATTR_REGCOUNT
	.align		4
        /*0000*/ 	.byte	0x04, 0x2f
        /*0002*/ 	.short	(.L_2 - .L_1)
	.align		4
.L_1:
        /*0004*/ 	.word	index@(_Z9print_gpuc)
        /*0008*/ 	.word	0x00000018


	//----- nvinfo : EIATTR_FRAME_SIZE
	.align		4
.L_2:
        /*000c*/ 	.byte	0x04, 0x11
        /*000e*/ 	.short	(.L_4 - .L_3)
	.align		4
.L_3:
        /*0010*/ 	.word	index@(_Z9print_gpuc)
        /*0014*/ 	.word	0x00000008


	//----- nvinfo : EIATTR_MIN_STACK_SIZE
	.align		4
.L_4:
        /*0018*/ 	.byte	0x04, 0x12
        /*001a*/ 	.short	(.L_6 - .L_5)
	.align		4
.L_5:
        /*001c*/ 	.word	index@(_Z9print_gpuc)
        /*0020*/ 	.word	0x00000008
.L_6:


//--------------------- .nv.compat                --------------------------
	.section	.nv.compat,"",@"SHT_CUDA_COMPAT_INFO"
	.align	4
        /*0000*/ 	.byte	0x02, 0x09, 0x00, 0x00, 0x02, 0x02, 0x01, 0x00, 0x02, 0x05, 0x05, 0x00, 0x03, 0x07, 0x01, 0x01
        /*0010*/ 	.byte	0x02, 0x03, 0x00, 0x00, 0x02, 0x06, 0x01, 0x00, 0x04, 0x0b, 0x08, 0x00, 0x09, 0x00, 0x00, 0x00
        /*0020*/ 	.byte	0x00, 0x00, 0x00, 0x00


//--------------------- .nv.info._Z9print_gpuc    --------------------------
	.section	.nv.info._Z9print_gpuc,"",@"SHT_CUDA_INFO"
	.sectionflags	@""
	.align	4


	//----- nvinfo : EIATTR_CUDA_API_VERSION
	.align		4
        /*0000*/ 	.byte	0x04, 0x37
        /*0002*/ 	.short	(.L_8 - .L_7)
.L_7:
        /*0004*/ 	.word	0x00000082


	//----- nvinfo : EIATTR_KPARAM_INFO
	.align		4
.L_8:
        /*0008*/ 	.byte	0x04, 0x17
        /*000a*/ 	.short	(.L_10 - .L_9)
.L_9:
        /*000c*/ 	.word	0x00000000
        /*0010*/ 	.short	0x0000
        /*0012*/ 	.short	0x0000
        /*0014*/ 	.byte	0x00, 0xf0, 0x05, 0x00


	//----- nvinfo : EIATTR_SPARSE_MMA_MASK
	.align		4
.L_10:
        /*0018*/ 	.byte	0x03, 0x50
        /*001a*/ 	.short	0x0000


	//----- nvinfo : EIATTR_MAXREG_COUNT
	.align		4
        /*001c*/ 	.byte	0x03, 0x1b
        /*001e*/ 	.short	0x00ff


	//----- nvinfo : EIATTR_EXTERNS
	.align		4
        /*0020*/ 	.byte	0x04, 0x0f
        /*0022*/ 	.short	(.L_12 - .L_11)


	//   ....[0]....
	.align		4
.L_11:
        /*0024*/ 	.word	index@(vprintf)


	//----- nvinfo : EIATTR_MERCURY_ISA_VERSION
	.align		4
.L_12:
        /*0028*/ 	.byte	0x03, 0x5f
        /*002a*/ 	.short	0x0101


	//----- nvinfo : EIATTR_VRC_CTA_INIT_COUNT
	.align		4
        /*002c*/ 	.byte	0x02, 0x4a
	.zero		1
	.zero		1


	//----- nvinfo : EIATTR_SYSCALL_OFFSETS
	.align		4
        /*0030*/ 	.byte	0x04, 0x46
        /*0032*/ 	.short	(.L_14 - .L_13)


	//   ....[0]....
.L_13:
        /*0034*/ 	.word	0x00000110


	//----- nvinfo : EIATTR_EXIT_INSTR_OFFSETS
	.align		4
.L_14:
        /*0038*/ 	.byte	0x04, 0x1c
        /*003a*/ 	.short	(.L_16 - .L_15)


	//   ....[0]....
.L_15:
        /*003c*/ 	.word	0x00000120


	//----- nvinfo : EIATTR_CBANK_PARAM_SIZE
	.align		4
.L_16:
        /*0040*/ 	.byte	0x03, 0x19
        /*0042*/ 	.short	0x0001


	//----- nvinfo : EIATTR_PARAM_CBANK
	.align		4
        /*0044*/ 	.byte	0x04, 0x0a
        /*0046*/ 	.short	(.L_18 - .L_17)
	.align		4
.L_17:
        /*0048*/ 	.word	index@(.nv.constant0._Z9print_gpuc)
        /*004c*/ 	.short	0x0380
        /*004e*/ 	.short	0x0001


	//----- nvinfo : EIATTR_SW_WAR
	.align		4
.L_18:
        /*0050*/ 	.byte	0x04, 0x36
        /*0052*/ 	.short	(.L_20 - .L_19)
.L_19:
        /*0054*/ 	.word	0x00000008
.L_20:


//--------------------- .nv.callgraph             --------------------------
	.section	.nv.callgraph,"",@"SHT_CUDA_CALLGRAPH"
	.align	4
	.sectionentsize	8
	.align		4
        /*0000*/ 	.word	0x00000000
	.align		4
        /*0004*/ 	.word	0xffffffff
	.align		4
        /*0008*/ 	.word	index@(_Z9print_gpuc)
	.align		4
        /*000c*/ 	.word	index@(vprintf)
	.align		4
        /*0010*/ 	.word	0x00000000
	.align		4
        /*0014*/ 	.word	0xfffffffe
	.align		4
        /*0018*/ 	.word	0x00000000
	.align		4
        /*001c*/ 	.word	0xfffffffd
	.align		4
        /*0020*/ 	.word	0x00000000
	.align		4
        /*0024*/ 	.word	0xfffffffc


//--------------------- .nv.constant4             --------------------------
	.section	.nv.constant4,"a",@progbits
	.align	8
	.align		8
.nv.constant4:
        /*0000*/ 	.dword	vprintf
	.align		8
        /*0008*/ 	.dword	$str


//--------------------- .text._Z9print_gpuc       --------------------------
	.section	.text._Z9print_gpuc,"ax",@progbits
	.align	128
        .global         _Z9print_gpuc
        .type           _Z9print_gpuc,@function
        .size           _Z9print_gpuc,(.L_x_2 - _Z9print_gpuc)
        .other          _Z9print_gpuc,@"STO_CUDA_ENTRY STV_DEFAULT"
_Z9print_gpuc:
.text._Z9print_gpuc:
[----:B------:R-:W0:Y:S01]  /*0000*/  LDC R1, c[0x0][0x37c] ;  /* 0x0000df00ff017b82 */ /* 0x000e220000000800 */
[----:B------:R-:W1:Y:S07]  /*0010*/  S2R R2, SR_CTAID.X ;  /* 0x0000000000027919 */ /* 0x000e6e0000002500 */
[----:B------:R-:W2:Y:S01]  /*0020*/  LDC.U8 R0, c[0x0][0x380] ;  /* 0x0000e000ff007b82 */ /* 0x000ea20000000000 */
[----:B0-----:R-:W-:Y:S01]  /*0030*/  VIADD R1, R1, 0xfffffff8 ;  /* 0xfffffff801017836 */ /* 0x001fe20000000000 */
[----:B------:R-:W0:Y:S01]  /*0040*/  LDCU UR4, c[0x0][0x2f8] ;  /* 0x00005f00ff0477ac */ /* 0x000e220008000800 */
[----:B------:R-:W3:Y:S01]  /*0050*/  LDCU.64 UR6, c[0x4][0x8] ;  /* 0x01000100ff0677ac */ /* 0x000ee20008000a00 */
[----:B------:R-:W4:Y:S02]  /*0060*/  LDCU UR5, c[0x0][0x2fc] ;  /* 0x00005f80ff0577ac */ /* 0x000f240008000800 */
[----:B0-----:R-:W-:-:S02]  /*0070*/  IADD3 R6, P0, PT, R1, UR4, RZ ;  /* 0x0000000401067c10 */ /* 0x001fc4000ff1e0ff */
[----:B--2---:R-:W-:Y:S01]  /*0080*/  PRMT R3, R0, 0x8880, RZ ;  /* 0x0000888000037816 */ /* 0x004fe200000000ff */
[----:B---3--:R-:W-:Y:S01]  /*0090*/  IMAD.U32 R5, RZ, RZ, UR7 ;  /* 0x00000007ff057e24 */ /* 0x008fe2000f8e00ff */
[----:B------:R-:W-:Y:S02]  /*00a0*/  MOV R0, 0x0 ;  /* 0x0000000000007802 */ /* 0x000fe40000000f00 */
[----:B------:R-:W-:Y:S02]  /*00b0*/  MOV R4, UR6 ;  /* 0x0000000600047c02 */ /* 0x000fe40008000f00 */
[----:B------:R0:W2:Y:S01]  /*00c0*/  LDC.64 R8, c[0x4][R0] ;  /* 0x0100000000087b82 */ /* 0x0000a20000000a00 */
[----:B-1----:R-:W-:Y:S01]  /*00d0*/  VIADD R2, R2, 0x1 ;  /* 0x0000000102027836 */ /* 0x002fe20000000000 */
[----:B----4-:R-:W-:-:S04]  /*00e0*/  IADD3.X R7, PT, PT, RZ, UR5, RZ, P0, !PT ;  /* 0x00000005ff077c10 */ /* 0x010fc800087fe4ff */
[----:B------:R0:W-:Y:S03]  /*00f0*/  STL.64 [R1], R2 ;  /* 0x0000000201007387 */ /* 0x0001e60000100a00 */
[----:B------:R-:W-:-:S07]  /*0100*/  LEPC R20, `(.L_x_0) ;  /* 0x000000001014794e */ /* 0x000fce0000000000 */
[----:B0-2---:R-:W-:Y:S05]  /*0110*/  CALL.ABS.NOINC R8 ;  /* 0x0000000008007343 */ /* 0x005fea0003c00000 */
.L_x_0:
[----:B------:R-:W-:Y:S05]  /*0120*/  EXIT ;  /* 0x000000000000794d */ /* 0x000fea0003800000 */
.L_x_1:
[----:B------:R-:W-:-:S00]  /*0130*/  BRA `(.L_x_1) ;  /* 0xfffffffc00fc7947 */ /* 0x000fc0000383ffff */
[----:B------:R-:W-:-:S00]  /*0140*/  NOP ;  /* 0x0000000000007918 */ /* 0x000fc00000000000 */
        /* <DEDUP_REMOVED lines=11> */
.L_x_2:


//--------------------- .nv.global.init           --------------------------
	.section	.nv.global.init,"aw",@progbits
.nv.global.init:
	.type		$str,@object
	.size		$str,(.L_0 - $str)
$str:
        /*0000*/ 	.byte	0x25, 0x64, 0x25, 0x63, 0x00
.L_0:


//--------------------- .nv.shared.reserved.0     --------------------------
	.section	.nv.shared.reserved.0,"aw",@nobits
	.weak		__nv_reservedSMEM_offset_0_alias
	.size		__nv_reservedSMEM_offset_0_alias, 0, 64
	.other		__nv_reservedSMEM_offset_0_alias,@"STO_CUDA_RESERVED_SHARED STV_DEFAULT"
__nv_reservedSMEM_offset_0_alias:
	.zero		0
	.zero		64


//--------------------- .nv.constant0._Z9print_gpuc --------------------------
	.section	.nv.constant0._Z9print_gpuc,"a",@progbits
	.sectionflags	@""
	.align	4
.nv.constant0._Z9print_gpuc:
	.zero		897


//--------------------- SYMBOLS --------------------------

	.type		.nv.reservedSmem.offset0,@object
	.size		.nv.reservedSmem.offset0,0x4
	.type		vprintf,@function
